//
// Generated by NVIDIA NVVM Compiler
//
// Compiler Build ID: CL-36424714
// Cuda compilation tools, release 13.0, V13.0.88
// Based on NVVM 20.0.0
//

.version 9.0
.target sm_100
.address_size 64

	// .globl	_Z8dot_prodPfS_i
.extern .func  (.param .b32 func_retval0) vprintf
(
	.param .b64 vprintf_param_0,
	.param .b64 vprintf_param_1
)
;
.global .align 1 .b8 $str[9] = {100, 111, 116, 58, 32, 37, 102, 10};

.visible .entry _Z8dot_prodPfS_i(
	.param .u64 .ptr .align 1 _Z8dot_prodPfS_i_param_0,
	.param .u64 .ptr .align 1 _Z8dot_prodPfS_i_param_1,
	.param .u32 _Z8dot_prodPfS_i_param_2
)
{
	.local .align 8 .b8 	__local_depot0[8];
	.reg .b64 	%SP;
	.reg .b64 	%SPL;
	.reg .pred 	%p<11>;
	.reg .b32 	%r<30>;
	.reg .b32 	%f<140>;
	.reg .b64 	%rd<32>;
	.reg .b64 	%fd<5>;

	mov.u64 	%SPL, __local_depot0;
	cvta.local.u64 	%SP, %SPL;
	ld.param.u64 	%rd15, [_Z8dot_prodPfS_i_param_0];
	ld.param.u64 	%rd16, [_Z8dot_prodPfS_i_param_1];
	ld.param.u32 	%r16, [_Z8dot_prodPfS_i_param_2];
	cvta.to.global.u64 	%rd1, %rd16;
	cvta.to.global.u64 	%rd2, %rd15;
	setp.lt.s32 	%p1, %r16, 1;
	@%p1 bra 	$L__BB0_14;
	and.b32  	%r1, %r16, 15;
	setp.lt.u32 	%p2, %r16, 16;
	mov.b32 	%r27, 0;
	@%p2 bra 	$L__BB0_4;
	and.b32  	%r27, %r16, 2147483632;
	neg.s32 	%r25, %r27;
	add.s64 	%rd29, %rd2, 32;
	add.s64 	%rd28, %rd1, 32;
$L__BB0_3:
	.pragma "nounroll";
	ld.global.f32 	%f17, [%rd29+-32];
	ld.global.f32 	%f18, [%rd28+-32];
	mul.f32 	%f19, %f17, %f18;
	fma.rn.f32 	%f20, %f19, 0f00000007, %f139;
	ld.global.f32 	%f21, [%rd29+-28];
	ld.global.f32 	%f22, [%rd28+-28];
	mul.f32 	%f23, %f21, %f22;
	fma.rn.f32 	%f24, %f23, 0f00000007, %f20;
	ld.global.f32 	%f25, [%rd29+-24];
	ld.global.f32 	%f26, [%rd28+-24];
	mul.f32 	%f27, %f25, %f26;
	fma.rn.f32 	%f28, %f27, 0f00000007, %f24;
	ld.global.f32 	%f29, [%rd29+-20];
	ld.global.f32 	%f30, [%rd28+-20];
	mul.f32 	%f31, %f29, %f30;
	fma.rn.f32 	%f32, %f31, 0f00000007, %f28;
	ld.global.f32 	%f33, [%rd29+-16];
	ld.global.f32 	%f34, [%rd28+-16];
	mul.f32 	%f35, %f33, %f34;
	fma.rn.f32 	%f36, %f35, 0f00000007, %f32;
	ld.global.f32 	%f37, [%rd29+-12];
	ld.global.f32 	%f38, [%rd28+-12];
	mul.f32 	%f39, %f37, %f38;
	fma.rn.f32 	%f40, %f39, 0f00000007, %f36;
	ld.global.f32 	%f41, [%rd29+-8];
	ld.global.f32 	%f42, [%rd28+-8];
	mul.f32 	%f43, %f41, %f42;
	fma.rn.f32 	%f44, %f43, 0f00000007, %f40;
	ld.global.f32 	%f45, [%rd29+-4];
	ld.global.f32 	%f46, [%rd28+-4];
	mul.f32 	%f47, %f45, %f46;
	fma.rn.f32 	%f48, %f47, 0f00000007, %f44;
	ld.global.f32 	%f49, [%rd29];
	ld.global.f32 	%f50, [%rd28];
	mul.f32 	%f51, %f49, %f50;
	fma.rn.f32 	%f52, %f51, 0f00000007, %f48;
	ld.global.f32 	%f53, [%rd29+4];
	ld.global.f32 	%f54, [%rd28+4];
	mul.f32 	%f55, %f53, %f54;
	fma.rn.f32 	%f56, %f55, 0f00000007, %f52;
	ld.global.f32 	%f57, [%rd29+8];
	ld.global.f32 	%f58, [%rd28+8];
	mul.f32 	%f59, %f57, %f58;
	fma.rn.f32 	%f60, %f59, 0f00000007, %f56;
	ld.global.f32 	%f61, [%rd29+12];
	ld.global.f32 	%f62, [%rd28+12];
	mul.f32 	%f63, %f61, %f62;
	fma.rn.f32 	%f64, %f63, 0f00000007, %f60;
	ld.global.f32 	%f65, [%rd29+16];
	ld.global.f32 	%f66, [%rd28+16];
	mul.f32 	%f67, %f65, %f66;
	fma.rn.f32 	%f68, %f67, 0f00000007, %f64;
	ld.global.f32 	%f69, [%rd29+20];
	ld.global.f32 	%f70, [%rd28+20];
	mul.f32 	%f71, %f69, %f70;
	fma.rn.f32 	%f72, %f71, 0f00000007, %f68;
	ld.global.f32 	%f73, [%rd29+24];
	ld.global.f32 	%f74, [%rd28+24];
	mul.f32 	%f75, %f73, %f74;
	fma.rn.f32 	%f76, %f75, 0f00000007, %f72;
	ld.global.f32 	%f77, [%rd29+28];
	ld.global.f32 	%f78, [%rd28+28];
	mul.f32 	%f79, %f77, %f78;
	fma.rn.f32 	%f139, %f79, 0f00000007, %f76;
	add.s32 	%r25, %r25, 16;
	add.s64 	%rd29, %rd29, 64;
	add.s64 	%rd28, %rd28, 64;
	setp.ne.s32 	%p3, %r25, 0;
	@%p3 bra 	$L__BB0_3;
$L__BB0_4:
	setp.eq.s32 	%p4, %r1, 0;
	@%p4 bra 	$L__BB0_13;
	and.b32  	%r7, %r16, 7;
	setp.lt.u32 	%p5, %r1, 8;
	@%p5 bra 	$L__BB0_7;
	mul.wide.u32 	%rd17, %r27, 4;
	add.s64 	%rd18, %rd2, %rd17;
	ld.global.f32 	%f81, [%rd18];
	add.s64 	%rd19, %rd1, %rd17;
	ld.global.f32 	%f82, [%rd19];
	mul.f32 	%f83, %f81, %f82;
	fma.rn.f32 	%f84, %f83, 0f00000007, %f139;
	ld.global.f32 	%f85, [%rd18+4];
	ld.global.f32 	%f86, [%rd19+4];
	mul.f32 	%f87, %f85, %f86;
	fma.rn.f32 	%f88, %f87, 0f00000007, %f84;
	ld.global.f32 	%f89, [%rd18+8];
	ld.global.f32 	%f90, [%rd19+8];
	mul.f32 	%f91, %f89, %f90;
	fma.rn.f32 	%f92, %f91, 0f00000007, %f88;
	ld.global.f32 	%f93, [%rd18+12];
	ld.global.f32 	%f94, [%rd19+12];
	mul.f32 	%f95, %f93, %f94;
	fma.rn.f32 	%f96, %f95, 0f00000007, %f92;
	ld.global.f32 	%f97, [%rd18+16];
	ld.global.f32 	%f98, [%rd19+16];
	mul.f32 	%f99, %f97, %f98;
	fma.rn.f32 	%f100, %f99, 0f00000007, %f96;
	ld.global.f32 	%f101, [%rd18+20];
	ld.global.f32 	%f102, [%rd19+20];
	mul.f32 	%f103, %f101, %f102;
	fma.rn.f32 	%f104, %f103, 0f00000007, %f100;
	ld.global.f32 	%f105, [%rd18+24];
	ld.global.f32 	%f106, [%rd19+24];
	mul.f32 	%f107, %f105, %f106;
	fma.rn.f32 	%f108, %f107, 0f00000007, %f104;
	ld.global.f32 	%f109, [%rd18+28];
	ld.global.f32 	%f110, [%rd19+28];
	mul.f32 	%f111, %f109, %f110;
	fma.rn.f32 	%f139, %f111, 0f00000007, %f108;
	add.s32 	%r27, %r27, 8;
$L__BB0_7:
	setp.eq.s32 	%p6, %r7, 0;
	@%p6 bra 	$L__BB0_13;
	and.b32  	%r10, %r16, 3;
	setp.lt.u32 	%p7, %r7, 4;
	@%p7 bra 	$L__BB0_10;
	mul.wide.u32 	%rd20, %r27, 4;
	add.s64 	%rd21, %rd2, %rd20;
	ld.global.f32 	%f113, [%rd21];
	add.s64 	%rd22, %rd1, %rd20;
	ld.global.f32 	%f114, [%rd22];
	mul.f32 	%f115, %f113, %f114;
	fma.rn.f32 	%f116, %f115, 0f00000007, %f139;
	ld.global.f32 	%f117, [%rd21+4];
	ld.global.f32 	%f118, [%rd22+4];
	mul.f32 	%f119, %f117, %f118;
	fma.rn.f32 	%f120, %f119, 0f00000007, %f116;
	ld.global.f32 	%f121, [%rd21+8];
	ld.global.f32 	%f122, [%rd22+8];
	mul.f32 	%f123, %f121, %f122;
	fma.rn.f32 	%f124, %f123, 0f00000007, %f120;
	ld.global.f32 	%f125, [%rd21+12];
	ld.global.f32 	%f126, [%rd22+12];
	mul.f32 	%f127, %f125, %f126;
	fma.rn.f32 	%f139, %f127, 0f00000007, %f124;
	add.s32 	%r27, %r27, 4;
$L__BB0_10:
	setp.eq.s32 	%p8, %r10, 0;
	@%p8 bra 	$L__BB0_13;
	mul.wide.u32 	%rd23, %r27, 4;
	add.s64 	%rd31, %rd1, %rd23;
	add.s64 	%rd30, %rd2, %rd23;
	neg.s32 	%r29, %r10;
$L__BB0_12:
	.pragma "nounroll";
	ld.global.f32 	%f128, [%rd30];
	ld.global.f32 	%f129, [%rd31];
	mul.f32 	%f130, %f128, %f129;
	fma.rn.f32 	%f139, %f130, 0f00000007, %f139;
	add.s64 	%rd31, %rd31, 4;
	add.s64 	%rd30, %rd30, 4;
	add.s32 	%r29, %r29, 1;
	setp.ne.s32 	%p9, %r29, 0;
	@%p9 bra 	$L__BB0_12;
$L__BB0_13:
	cvt.f64.f32 	%fd4, %f139;
$L__BB0_14:
	mov.u32 	%r18, %ctaid.x;
	mov.u32 	%r19, %ntid.x;
	mul.lo.s32 	%r20, %r18, %r19;
	mov.u32 	%r21, %tid.x;
	neg.s32 	%r22, %r21;
	setp.ne.s32 	%p10, %r20, %r22;
	@%p10 bra 	$L__BB0_16;
	add.u64 	%rd24, %SP, 0;
	add.u64 	%rd25, %SPL, 0;
	st.local.f64 	[%rd25], %fd4;
	mov.u64 	%rd26, $str;
	cvta.global.u64 	%rd27, %rd26;
	{ // callseq 0, 0
	.param .b64 param0;
	st.param.b64 	[param0], %rd27;
	.param .b64 param1;
	st.param.b64 	[param1], %rd24;
	.param .b32 retval0;
	call.uni (retval0), 
	vprintf, 
	(
	param0, 
	param1
	);
	ld.param.b32 	%r23, [retval0];
	} // callseq 0
$L__BB0_16:
	ret;

}


// ===== COMPILED SASS (sm_100) =====

	.target	sm_100

	.elftype	@"ET_EXEC"


//--------------------- .note.nv.tkinfo           --------------------------
	.section	.note.nv.tkinfo,"",@"SHT_NOTE"
	.sectionflags	@"SHF_NOTE_NV_TKINFO"
	.tkinfo
        /*0018*/ 	.word	0x00000002
        /*0030*/ 	.string	""
        /*0030*/ 	.string	"ptxas"
        /*0030*/ 	.string	"Cuda compilation tools, release 13.0, V13.0.88"
        /*0030*/ 	.string	"Build cuda_13.0.r13.0/compiler.36424714_0"
        /*0030*/ 	.string	"-arch sm_100 -m 64 "



//--------------------- .note.nv.cuinfo           --------------------------
	.section	.note.nv.cuinfo,"",@"SHT_NOTE"
	.sectionflags	@"SHF_NOTE_NV_CUINFO"
        /*0018*/ 	.short	0x0002
        /*001a*/ 	.short	0x0064
        /*001c*/ 	.short	0x0082
	.zero		2


//--------------------- .nv.info                  --------------------------
	.section	.nv.info,"",@"SHT_CUDA_INFO"
	.align	4


	//----- nvinfo : EIATTR_REGCOUNT
	.align		4
        /*0000*/ 	.byte	0x04, 0x2f
        /*0002*/ 	.short	(.L_2 - .L_1)
	.align		4
.L_1:
        /*0004*/ 	.word	index@(_Z8dot_prodPfS_i)
        /*0008*/ 	.word	0x0000001d


	//----- nvinfo : EIATTR_FRAME_SIZE
	.align		4
.L_2:
        /*000c*/ 	.byte	0x04, 0x11
        /*000e*/ 	.short	(.L_4 - .L_3)
	.align		4
.L_3:
        /*0010*/ 	.word	index@(_Z8dot_prodPfS_i)
        /*0014*/ 	.word	0x00000008


	//----- nvinfo : EIATTR_MIN_STACK_SIZE
	.align		4
.L_4:
        /*0018*/ 	.byte	0x04, 0x12
        /*001a*/ 	.short	(.L_6 - .L_5)
	.align		4
.L_5:
        /*001c*/ 	.word	index@(_Z8dot_prodPfS_i)
        /*0020*/ 	.word	0x00000008
.L_6:


//--------------------- .nv.compat                --------------------------
	.section	.nv.compat,"",@"SHT_CUDA_COMPAT_INFO"
	.align	4
        /*0000*/ 	.byte	0x02, 0x09, 0x00, 0x00, 0x02, 0x02, 0x01, 0x00, 0x02, 0x05, 0x05, 0x00, 0x03, 0x07, 0x01, 0x01
        /*0010*/ 	.byte	0x02, 0x03, 0x00, 0x00, 0x02, 0x06, 0x01, 0x00, 0x04, 0x0b, 0x08, 0x00, 0x09, 0x00, 0x00, 0x00
        /*0020*/ 	.byte	0x00, 0x00, 0x00, 0x00


//--------------------- .nv.info._Z8dot_prodPfS_i --------------------------
	.section	.nv.info._Z8dot_prodPfS_i,"",@"SHT_CUDA_INFO"
	.sectionflags	@""
	.align	4


	//----- nvinfo : EIATTR_CUDA_API_VERSION
	.align		4
        /*0000*/ 	.byte	0x04, 0x37
        /*0002*/ 	.short	(.L_8 - .L_7)
.L_7:
        /*0004*/ 	.word	0x00000082


	//----- nvinfo : EIATTR_KPARAM_INFO
	.align		4
.L_8:
        /*0008*/ 	.byte	0x04, 0x17
        /*000a*/ 	.short	(.L_10 - .L_9)
.L_9:
        /*000c*/ 	.word	0x00000000
        /*0010*/ 	.short	0x0002
        /*0012*/ 	.short	0x0010
        /*0014*/ 	.byte	0x00, 0xf0, 0x11, 0x00


	//----- nvinfo : EIATTR_KPARAM_INFO
	.align		4
.L_10:
        /*0018*/ 	.byte	0x04, 0x17
        /*001a*/ 	.short	(.L_12 - .L_11)
.L_11:
        /*001c*/ 	.word	0x00000000
        /*0020*/ 	.short	0x0001
        /*0022*/ 	.short	0x0008
        /*0024*/ 	.byte	0x00, 0xf5, 0x21, 0x00


	//----- nvinfo : EIATTR_KPARAM_INFO
	.align		4
.L_12:
        /*0028*/ 	.byte	0x04, 0x17
        /*002a*/ 	.short	(.L_14 - .L_13)
.L_13:
        /*002c*/ 	.word	0x00000000
        /*0030*/ 	.short	0x0000
        /*0032*/ 	.short	0x0000
        /*0034*/ 	.byte	0x00, 0xf5, 0x21, 0x00


	//----- nvinfo : EIATTR_SPARSE_MMA_MASK
	.align		4
.L_14:
        /*0038*/ 	.byte	0x03, 0x50
        /*003a*/ 	.short	0x0000


	//----- nvinfo : EIATTR_MAXREG_COUNT
	.align		4
        /*003c*/ 	.byte	0x03, 0x1b
        /*003e*/ 	.short	0x00ff


	//----- nvinfo : EIATTR_EXTERNS
	.align		4
        /*0040*/ 	.byte	0x04, 0x0f
        /*0042*/ 	.short	(.L_16 - .L_15)


	//   ....[0]....
	.align		4
.L_15:
        /*0044*/ 	.word	index@(vprintf)


	//----- nvinfo : EIATTR_MERCURY_ISA_VERSION
	.align		4
.L_16:
        /*0048*/ 	.byte	0x03, 0x5f
        /*004a*/ 	.short	0x0101


	//----- nvinfo : EIATTR_VRC_CTA_INIT_COUNT
	.align		4
        /*004c*/ 	.byte	0x02, 0x4a
	.zero		1
	.zero		1


	//----- nvinfo : EIATTR_SYSCALL_OFFSETS
	.align		4
        /*0050*/ 	.byte	0x04, 0x46
        /*0052*/ 	.short	(.L_18 - .L_17)


	//   ....[0]....
.L_17:
        /*0054*/ 	.word	0x00000cc0


	//----- nvinfo : EIATTR_EXIT_INSTR_OFFSETS
	.align		4
.L_18:
        /*0058*/ 	.byte	0x04, 0x1c
        /*005a*/ 	.short	(.L_20 - .L_19)


	//   ....[0]....
.L_19:
        /*005c*/ 	.word	0x00000c40


	//   ....[1]....
        /*0060*/ 	.word	0x00000cd0


	//----- nvinfo : EIATTR_CRS_STACK_SIZE
	.align		4
.L_20:
        /*0064*/ 	.byte	0x04, 0x1e
        /*0066*/ 	.short	(.L_22 - .L_21)
.L_21:
        /*0068*/ 	.word	0x00000000


	//----- nvinfo : EIATTR_CBANK_PARAM_SIZE
	.align		4
.L_22:
        /*006c*/ 	.byte	0x03, 0x19
        /*006e*/ 	.short	0x0014


	//----- nvinfo : EIATTR_PARAM_CBANK
	.align		4
        /*0070*/ 	.byte	0x04, 0x0a
        /*0072*/ 	.short	(.L_24 - .L_23)
	.align		4
.L_23:
        /*0074*/ 	.word	index@(.nv.constant0._Z8dot_prodPfS_i)
        /*0078*/ 	.short	0x0380
        /*007a*/ 	.short	0x0014


	//----- nvinfo : EIATTR_SW_WAR
	.align		4
.L_24:
        /*007c*/ 	.byte	0x04, 0x36
        /*007e*/ 	.short	(.L_26 - .L_25)
.L_25:
        /*0080*/ 	.word	0x00000008
.L_26:


//--------------------- .nv.callgraph             --------------------------
	.section	.nv.callgraph,"",@"SHT_CUDA_CALLGRAPH"
	.align	4
	.sectionentsize	8
	.align		4
        /*0000*/ 	.word	0x00000000
	.align		4
        /*0004*/ 	.word	0xffffffff
	.align		4
        /*0008*/ 	.word	index@(_Z8dot_prodPfS_i)
	.align		4
        /*000c*/ 	.word	index@(vprintf)
	.align		4
        /*0010*/ 	.word	0x00000000
	.align		4
        /*0014*/ 	.word	0xfffffffe
	.align		4
        /*0018*/ 	.word	0x00000000
	.align		4
        /*001c*/ 	.word	0xfffffffd
	.align		4
        /*0020*/ 	.word	0x00000000
	.align		4
        /*0024*/ 	.word	0xfffffffc


//--------------------- .nv.constant4             --------------------------
	.section	.nv.constant4,"a",@progbits
	.align	8
	.align		8
.nv.constant4:
        /*0000*/ 	.dword	vprintf
	.align		8
        /*0008*/ 	.dword	$str


//--------------------- .text._Z8dot_prodPfS_i    --------------------------
	.section	.text._Z8dot_prodPfS_i,"ax",@progbits
	.align	128
        .global         _Z8dot_prodPfS_i
        .type           _Z8dot_prodPfS_i,@function
        .size           _Z8dot_prodPfS_i,(.L_x_9 - _Z8dot_prodPfS_i)
        .other          _Z8dot_prodPfS_i,@"STO_CUDA_ENTRY STV_DEFAULT"
_Z8dot_prodPfS_i:
.text._Z8dot_prodPfS_i:
[----:B------:R-:W0:Y:S01]  /*0000*/  LDC R1, c[0x0][0x37c] ;  /* 0x0000df00ff017b82 */ /* 0x000e220000000800 */
[----:B------:R-:W1:Y:S01]  /*0010*/  LDCU UR8, c[0x0][0x390] ;  /* 0x00007200ff0877ac */ /* 0x000e620008000800 */
[----:B0-----:R-:W-:Y:S01]  /*0020*/  IADD3 R1, PT, PT, R1, -0x8, RZ ;  /* 0xfffffff801017810 */ /* 0x001fe20007ffe0ff */
[----:B------:R-:W0:Y:S01]  /*0030*/  LDCU UR4, c[0x0][0x2f8] ;  /* 0x00005f00ff0477ac */ /* 0x000e220008000800 */
[----:B------:R-:W2:Y:S01]  /*0040*/  LDCU UR5, c[0x0][0x2fc] ;  /* 0x00005f80ff0577ac */ /* 0x000ea20008000800 */
[----:B-1----:R-:W-:Y:S01]  /*0050*/  UISETP.GE.AND UP0, UPT, UR8, 0x1, UPT ;  /* 0x000000010800788c */ /* 0x002fe2000bf06270 */
[----:B0-----:R-:W-:-:S04]  /*0060*/  IADD3 R6, P0, PT, R1, UR4, RZ ;  /* 0x0000000401067c10 */ /* 0x001fc8000ff1e0ff */
[----:B--2---:R-:W-:-:S04]  /*0070*/  IADD3.X R7, PT, PT, RZ, UR5, RZ, P0, !PT ;  /* 0x00000005ff077c10 */ /* 0x004fc800087fe4ff */
[----:B------:R-:W-:Y:S05]  /*0080*/  BRA.U !UP0, `(.L_x_0) ;  /* 0x0000000908d47547 */ /* 0x000fea000b800000 */
[----:B------:R-:W-:Y:S01]  /*0090*/  UISETP.GE.U32.AND UP1, UPT, UR8, 0x10, UPT ;  /* 0x000000100800788c */ /* 0x000fe2000bf26070 */
[----:B------:R-:W-:Y:S01]  /*00a0*/  HFMA2 R0, -RZ, RZ, 0, 0 ;  /* 0x00000000ff007431 */ /* 0x000fe200000001ff */
[----:B------:R-:W-:Y:S01]  /*00b0*/  ULOP3.LUT UR9, UR8, 0xf, URZ, 0xc0, !UPT ;  /* 0x0000000f08097892 */ /* 0x000fe2000f8ec0ff */
[----:B------:R-:W0:Y:S03]  /*00c0*/  LDCU.64 UR16, c[0x0][0x358] ;  /* 0x00006b00ff1077ac */ /* 0x000e260008000a00 */
[----:B------:R-:W-:-:S03]  /*00d0*/  UISETP.NE.AND UP0, UPT, UR9, URZ, UPT ;  /* 0x000000ff0900728c */ /* 0x000fc6000bf05270 */
[----:B------:R-:W-:Y:S08]  /*00e0*/  BRA.U !UP1, `(.L_x_1) ;  /* 0x00000005094c7547 */ /* 0x000ff0000b800000 */
[----:B------:R-:W1:Y:S01]  /*00f0*/  LDCU.128 UR12, c[0x0][0x380] ;  /* 0x00007000ff0c77ac */ /* 0x000e620008000c00 */
[----:B------:R-:W-:-:S04]  /*0100*/  ULOP3.LUT UR10, UR8, 0x7ffffff0, URZ, 0xc0, !UPT ;  /* 0x7ffffff0080a7892 */ /* 0x000fc8000f8ec0ff */
[----:B------:R-:W-:Y:S02]  /*0110*/  UIADD3 UR11, UPT, UPT, -UR10, URZ, URZ ;  /* 0x000000ff0a0b7290 */ /* 0x000fe4000fffe1ff */
[----:B------:R-:W-:Y:S01]  /*0120*/  MOV R0, UR10 ;  /* 0x0000000a00007c02 */ /* 0x000fe20008000f00 */
[----:B-1----:R-:W-:Y:S02]  /*0130*/  UIADD3 UR6, UP1, UPT, UR12, 0x20, URZ ;  /* 0x000000200c067890 */ /* 0x002fe4000ff3e0ff */
[----:B------:R-:W-:Y:S02]  /*0140*/  UIADD3 UR4, UP2, UPT, UR14, 0x20, URZ ;  /* 0x000000200e047890 */ /* 0x000fe4000ff5e0ff */
[----:B------:R-:W-:Y:S02]  /*0150*/  UIADD3.X UR7, UPT, UPT, URZ, UR13, URZ, UP1, !UPT ;  /* 0x0000000dff077290 */ /* 0x000fe40008ffe4ff */
[----:B------:R-:W-:Y:S01]  /*0160*/  UIADD3.X UR5, UPT, UPT, URZ, UR15, URZ, UP2, !UPT ;  /* 0x0000000fff057290 */ /* 0x000fe200097fe4ff */
[----:B------:R-:W-:-:S02]  /*0170*/  MOV R4, UR6 ;  /* 0x0000000600047c02 */ /* 0x000fc40008000f00 */
[----:B------:R-:W-:Y:S02]  /*0180*/  MOV R2, UR4 ;  /* 0x0000000400027c02 */ /* 0x000fe40008000f00 */
[----:B------:R-:W-:Y:S02]  /*0190*/  MOV R5, UR7 ;  /* 0x0000000700057c02 */ /* 0x000fe40008000f00 */
[----:B------:R-:W-:-:S07]  /*01a0*/  MOV R3, UR5 ;  /* 0x0000000500037c02 */ /* 0x000fce0008000f00 */
.L_x_2:
[----:B0-----:R-:W2:Y:S04]  /*01b0*/  LDG.E R11, desc[UR16][R4.64+-0x20] ;  /* 0xffffe010040b7981 */ /* 0x001ea8000c1e1900 */
[----:B------:R-:W2:Y:S04]  /*01c0*/  LDG.E R14, desc[UR16][R2.64+-0x20] ;  /* 0xffffe010020e7981 */ /* 0x000ea8000c1e1900 */
[----:B------:R-:W3:Y:S04]  /*01d0*/  LDG.E R25, desc[UR16][R4.64+-0x1c] ;  /* 0xffffe41004197981 */ /* 0x000ee8000c1e1900 */
[----:B------:R-:W3:Y:S04]  /*01e0*/  LDG.E R26, desc[UR16][R2.64+-0x1c] ;  /* 0xffffe410021a7981 */ /* 0x000ee8000c1e1900 */
[----:B------:R-:W4:Y:S04]  /*01f0*/  LDG.E R18, desc[UR16][R4.64+-0x18] ;  /* 0xffffe81004127981 */ /* 0x000f28000c1e1900 */
[----:B------:R-:W4:Y:S04]  /*0200*/  LDG.E R19, desc[UR16][R2.64+-0x18] ;  /* 0xffffe81002137981 */ /* 0x000f28000c1e1900 */
[----:B------:R-:W5:Y:S04]  /*0210*/  LDG.E R21, desc[UR16][R4.64+-0x14] ;  /* 0xffffec1004157981 */ /* 0x000f68000c1e1900 */
        /* <DEDUP_REMOVED lines=8> */
[----:B------:R-:W5:Y:S01]  /*02a0*/  LDG.E R9, desc[UR16][R2.64+-0x4] ;  /* 0xfffffc1002097981 */ /* 0x000f62000c1e1900 */
[----:B--2---:R-:W-:-:S03]  /*02b0*/  FMUL R17, R11, R14 ;  /* 0x0000000e0b117220 */ /* 0x004fc60000400000 */
[----:B------:R-:W2:Y:S01]  /*02c0*/  LDG.E R11, desc[UR16][R4.64] ;  /* 0x00000010040b7981 */ /* 0x000ea2000c1e1900 */
[----:B------:R-:W-:-:S03]  /*02d0*/  FFMA R24, R17, 9.8090892502737194965e-45, R16 ;  /* 0x0000000711187823 */ /* 0x000fc60000000010 */
[----:B------:R-:W2:Y:S01]  /*02e0*/  LDG.E R14, desc[UR16][R2.64] ;  /* 0x00000010020e7981 */ /* 0x000ea2000c1e1900 */
[----:B---3--:R-:W-:-:S03]  /*02f0*/  FMUL R25, R25, R26 ;  /* 0x0000001a19197220 */ /* 0x008fc60000400000 */
[----:B------:R-:W3:Y:S01]  /*0300*/  LDG.E R17, desc[UR16][R4.64+0x4] ;  /* 0x0000041004117981 */ /* 0x000ee2000c1e1900 */
[----:B------:R-:W-:-:S03]  /*0310*/  FFMA R24, R25, 9.8090892502737194965e-45, R24 ;  /* 0x0000000719187823 */ /* 0x000fc60000000018 */
[----:B------:R-:W3:Y:S01]  /*0320*/  LDG.E R16, desc[UR16][R2.64+0x4] ;  /* 0x0000041002107981 */ /* 0x000ee2000c1e1900 */
[----:B----4-:R-:W-:-:S03]  /*0330*/  FMUL R25, R18, R19 ;  /* 0x0000001312197220 */ /* 0x010fc60000400000 */
[----:B------:R-:W4:Y:S01]  /*0340*/  LDG.E R19, desc[UR16][R4.64+0x8] ;  /* 0x0000081004137981 */ /* 0x000f22000c1e1900 */
[----:B------:R-:W-:-:S03]  /*0350*/  FFMA R24, R25, 9.8090892502737194965e-45, R24 ;  /* 0x0000000719187823 */ /* 0x000fc60000000018 */
[----:B------:R-:W4:Y:S01]  /*0360*/  LDG.E R18, desc[UR16][R2.64+0x8] ;  /* 0x0000081002127981 */ /* 0x000f22000c1e1900 */
[----:B-----5:R-:W-:-:S03]  /*0370*/  FMUL R25, R21, R20 ;  /* 0x0000001415197220 */ /* 0x020fc60000400000 */
[----:B------:R-:W5:Y:S01]  /*0380*/  LDG.E R21, desc[UR16][R4.64+0xc] ;  /* 0x00000c1004157981 */ /* 0x000f62000c1e1900 */
[----:B------:R-:W-:-:S03]  /*0390*/  FFMA R24, R25, 9.8090892502737194965e-45, R24 ;  /* 0x0000000719187823 */ /* 0x000fc60000000018 */
[----:B------:R-:W5:Y:S01]  /*03a0*/  LDG.E R20, desc[UR16][R2.64+0xc] ;  /* 0x00000c1002147981 */ /* 0x000f62000c1e1900 */
[----:B------:R-:W-:-:S03]  /*03b0*/  FMUL R25, R22, R23 ;  /* 0x0000001716197220 */ /* 0x000fc60000400000 */
        /* <DEDUP_REMOVED lines=8> */
[----:B------:R-:W5:Y:S04]  /*0440*/  LDG.E R13, desc[UR16][R4.64+0x18] ;  /* 0x00001810040d7981 */ /* 0x000f68000c1e1900 */
[----:B------:R-:W5:Y:S01]  /*0450*/  LDG.E R10, desc[UR16][R2.64+0x18] ;  /* 0x00001810020a7981 */ /* 0x000f62000c1e1900 */
[----:B------:R-:W-:-:S03]  /*0460*/  FFMA R26, R25, 9.8090892502737194965e-45, R24 ;  /* 0x00000007191a7823 */ /* 0x000fc60000000018 */
[----:B------:R0:W5:Y:S04]  /*0470*/  LDG.E R24, desc[UR16][R4.64+0x1c] ;  /* 0x00001c1004187981 */ /* 0x000168000c1e1900 */
[----:B------:R1:W5:Y:S01]  /*0480*/  LDG.E R25, desc[UR16][R2.64+0x1c] ;  /* 0x00001c1002197981 */ /* 0x000362000c1e1900 */
[----:B------:R-:W-:Y:S01]  /*0490*/  FMUL R9, R8, R9 ;  /* 0x0000000908097220 */ /* 0x000fe20000400000 */
[----:B------:R-:W-:-:S03]  /*04a0*/  UIADD3 UR11, UPT, UPT, UR11, 0x10, URZ ;  /* 0x000000100b0b7890 */ /* 0x000fc6000fffe0ff */
[----:B------:R-:W-:Y:S01]  /*04b0*/  FFMA R9, R9, 9.8090892502737194965e-45, R26 ;  /* 0x0000000709097823 */ /* 0x000fe2000000001a */
[----:B------:R-:W-:Y:S01]  /*04c0*/  UISETP.NE.AND UP1, UPT, UR11, URZ, UPT ;  /* 0x000000ff0b00728c */ /* 0x000fe2000bf25270 */
[----:B0-----:R-:W-:Y:S02]  /*04d0*/  IADD3 R4, P0, PT, R4, 0x40, RZ ;  /* 0x0000004004047810 */ /* 0x001fe40007f1e0ff */
[----:B-1----:R-:W-:Y:S02]  /*04e0*/  IADD3 R2, P1, PT, R2, 0x40, RZ ;  /* 0x0000004002027810 */ /* 0x002fe40007f3e0ff */
[----:B------:R-:W-:Y:S02]  /*04f0*/  IADD3.X R5, PT, PT, RZ, R5, RZ, P0, !PT ;  /* 0x00000005ff057210 */ /* 0x000fe400007fe4ff */
[----:B------:R-:W-:Y:S01]  /*0500*/  IADD3.X R3, PT, PT, RZ, R3, RZ, P1, !PT ;  /* 0x00000003ff037210 */ /* 0x000fe20000ffe4ff */
[----:B--2---:R-:W-:-:S04]  /*0510*/  FMUL R14, R11, R14 ;  /* 0x0000000e0b0e7220 */ /* 0x004fc80000400000 */
[----:B------:R-:W-:Y:S01]  /*0520*/  FFMA R9, R14, 9.8090892502737194965e-45, R9 ;  /* 0x000000070e097823 */ /* 0x000fe20000000009 */
[----:B---3--:R-:W-:-:S04]  /*0530*/  FMUL R16, R17, R16 ;  /* 0x0000001011107220 */ /* 0x008fc80000400000 */
[----:B------:R-:W-:Y:S01]  /*0540*/  FFMA R9, R16, 9.8090892502737194965e-45, R9 ;  /* 0x0000000710097823 */ /* 0x000fe20000000009 */
[----:B----4-:R-:W-:-:S04]  /*0550*/  FMUL R18, R19, R18 ;  /* 0x0000001213127220 */ /* 0x010fc80000400000 */
[----:B------:R-:W-:Y:S01]  /*0560*/  FFMA R9, R18, 9.8090892502737194965e-45, R9 ;  /* 0x0000000712097823 */ /* 0x000fe20000000009 */
[----:B-----5:R-:W-:-:S04]  /*0570*/  FMUL R20, R21, R20 ;  /* 0x0000001415147220 */ /* 0x020fc80000400000 */
[----:B------:R-:W-:Y:S01]  /*0580*/  FFMA R9, R20, 9.8090892502737194965e-45, R9 ;  /* 0x0000000714097823 */ /* 0x000fe20000000009 */
[----:B------:R-:W-:-:S04]  /*0590*/  FMUL R22, R22, R23 ;  /* 0x0000001716167220 */ /* 0x000fc80000400000 */
[----:B------:R-:W-:Y:S01]  /*05a0*/  FFMA R9, R22, 9.8090892502737194965e-45, R9 ;  /* 0x0000000716097823 */ /* 0x000fe20000000009 */
[----:B------:R-:W-:-:S04]  /*05b0*/  FMUL R12, R15, R12 ;  /* 0x0000000c0f0c7220 */ /* 0x000fc80000400000 */
[----:B------:R-:W-:Y:S01]  /*05c0*/  FFMA R9, R12, 9.8090892502737194965e-45, R9 ;  /* 0x000000070c097823 */ /* 0x000fe20000000009 */
[----:B------:R-:W-:-:S04]  /*05d0*/  FMUL R10, R13, R10 ;  /* 0x0000000a0d0a7220 */ /* 0x000fc80000400000 */
[----:B------:R-:W-:Y:S01]  /*05e0*/  FFMA R9, R10, 9.8090892502737194965e-45, R9 ;  /* 0x000000070a097823 */ /* 0x000fe20000000009 */
[----:B------:R-:W-:-:S04]  /*05f0*/  FMUL R24, R24, R25 ;  /* 0x0000001918187220 */ /* 0x000fc80000400000 */
[----:B------:R-:W-:Y:S01]  /*0600*/  FFMA R16, R24, 9.8090892502737194965e-45, R9 ;  /* 0x0000000718107823 */ /* 0x000fe20000000009 */
[----:B------:R-:W-:Y:S06]  /*0610*/  BRA.U UP1, `(.L_x_2) ;  /* 0xfffffff901e47547 */ /* 0x000fec000b83ffff */
.L_x_1:
[----:B------:R-:W-:Y:S05]  /*0620*/  BRA.U !UP0, `(.L_x_3) ;  /* 0x0000000508687547 */ /* 0x000fea000b800000 */
[----:B------:R-:W-:Y:S02]  /*0630*/  UISETP.GE.U32.AND UP0, UPT, UR9, 0x8, UPT ;  /* 0x000000080900788c */ /* 0x000fe4000bf06070 */
[----:B------:R-:W-:-:S04]  /*0640*/  ULOP3.LUT UR5, UR8, 0x7, URZ, 0xc0, !UPT ;  /* 0x0000000708057892 */ /* 0x000fc8000f8ec0ff */
[----:B------:R-:W-:-:S03]  /*0650*/  UISETP.NE.AND UP1, UPT, UR5, URZ, UPT ;  /* 0x000000ff0500728c */ /* 0x000fc6000bf25270 */
[----:B------:R-:W-:Y:S08]  /*0660*/  BRA.U !UP0, `(.L_x_4) ;  /* 0x0000000108947547 */ /* 0x000ff0000b800000 */
[----:B------:R-:W1:Y:S08]  /*0670*/  LDC.64 R4, c[0x0][0x380] ;  /* 0x0000e000ff047b82 */ /* 0x000e700000000a00 */
[----:B------:R-:W2:Y:S01]  /*0680*/  LDC.64 R2, c[0x0][0x388] ;  /* 0x0000e200ff027b82 */ /* 0x000ea20000000a00 */
[----:B-1----:R-:W-:-:S05]  /*0690*/  IMAD.WIDE.U32 R4, R0, 0x4, R4 ;  /* 0x0000000400047825 */ /* 0x002fca00078e0004 */
[----:B0-----:R-:W3:Y:S01]  /*06a0*/  LDG.E R19, desc[UR16][R4.64] ;  /* 0x0000001004137981 */ /* 0x001ee2000c1e1900 */
[----:B--2---:R-:W-:-:S03]  /*06b0*/  IMAD.WIDE.U32 R2, R0, 0x4, R2 ;  /* 0x0000000400027825 */ /* 0x004fc600078e0002 */
[----:B------:R-:W2:Y:S04]  /*06c0*/  LDG.E R21, desc[UR16][R4.64+0x4] ;  /* 0x0000041004157981 */ /* 0x000ea8000c1e1900 */
[----:B------:R-:W3:Y:S04]  /*06d0*/  LDG.E R20, desc[UR16][R2.64] ;  /* 0x0000001002147981 */ /* 0x000ee8000c1e1900 */
[----:B------:R-:W2:Y:S04]  /*06e0*/  LDG.E R22, desc[UR16][R2.64+0x4] ;  /* 0x0000041002167981 */ /* 0x000ea8000c1e1900 */
        /* <DEDUP_REMOVED lines=12> */
[----:B------:R-:W-:Y:S01]  /*07b0*/  IADD3 R0, PT, PT, R0, 0x8, RZ ;  /* 0x0000000800007810 */ /* 0x000fe20007ffe0ff */
[----:B---3--:R-:W-:-:S04]  /*07c0*/  FMUL R19, R19, R20 ;  /* 0x0000001413137220 */ /* 0x008fc80000400000 */
[----:B------:R-:W-:Y:S01]  /*07d0*/  FFMA R19, R19, 9.8090892502737194965e-45, R16 ;  /* 0x0000000713137823 */ /* 0x000fe20000000010 */
[----:B--2---:R-:W-:-:S04]  /*07e0*/  FMUL R22, R21, R22 ;  /* 0x0000001615167220 */ /* 0x004fc80000400000 */
        /* <DEDUP_REMOVED lines=12> */
[----:B------:R-:W-:-:S07]  /*08b0*/  FFMA R16, R18, 9.8090892502737194965e-45, R9 ;  /* 0x0000000712107823 */ /* 0x000fce0000000009 */
.L_x_4:
        /* <DEDUP_REMOVED lines=25> */
[----:B------:R-:W-:-:S07]  /*0a50*/  FFMA R16, R14, 9.8090892502737194965e-45, R9 ;  /* 0x000000070e107823 */ /* 0x000fce0000000009 */
.L_x_5:
[----:B------:R-:W-:Y:S05]  /*0a60*/  BRA.U !UP1, `(.L_x_3) ;  /* 0x0000000109587547 */ /* 0x000fea000b800000 */
[----:B------:R-:W1:Y:S01]  /*0a70*/  LDC.64 R2, c[0x0][0x388] ;  /* 0x0000e200ff027b82 */ /* 0x000e620000000a00 */
[----:B------:R-:W-:-:S07]  /*0a80*/  UIADD3 UR4, UPT, UPT, -UR4, URZ, URZ ;  /* 0x000000ff04047290 */ /* 0x000fce000fffe1ff */
[----:B------:R-:W2:Y:S01]  /*0a90*/  LDC.64 R4, c[0x0][0x380] ;  /* 0x0000e000ff047b82 */ /* 0x000ea20000000a00 */
[----:B-1----:R-:W-:-:S03]  /*0aa0*/  IMAD.WIDE.U32 R2, R0, 0x4, R2 ;  /* 0x0000000400027825 */ /* 0x002fc600078e0002 */
[----:B------:R-:W-:Y:S02]  /*0ab0*/  MOV R8, R2 ;  /* 0x0000000200087202 */ /* 0x000fe40000000f00 */
[----:B------:R-:W-:Y:S01]  /*0ac0*/  MOV R11, R3 ;  /* 0x00000003000b7202 */ /* 0x000fe20000000f00 */
[----:B--2---:R-:W-:-:S03]  /*0ad0*/  IMAD.WIDE.U32 R4, R0, 0x4, R4 ;  /* 0x0000000400047825 */ /* 0x004fc600078e0004 */
[----:B------:R-:W-:Y:S02]  /*0ae0*/  MOV R2, R4 ;  /* 0x0000000400027202 */ /* 0x000fe40000000f00 */
[----:B------:R-:W-:-:S07]  /*0af0*/  MOV R3, R5 ;  /* 0x0000000500037202 */ /* 0x000fce0000000f00 */
.L_x_6:
[----:B------:R-:W-:Y:S01]  /*0b00*/  MOV R5, R11 ;  /* 0x0000000b00057202 */ /* 0x000fe20000000f00 */
[----:B0-----:R0:W2:Y:S01]  /*0b10*/  LDG.E R0, desc[UR16][R2.64] ;  /* 0x0000001002007981 */ /* 0x0010a2000c1e1900 */
[----:B------:R-:W-:-:S05]  /*0b20*/  MOV R4, R8 ;  /* 0x0000000800047202 */ /* 0x000fca0000000f00 */
[----:B------:R-:W2:Y:S01]  /*0b30*/  LDG.E R5, desc[UR16][R4.64] ;  /* 0x0000001004057981 */ /* 0x000ea2000c1e1900 */
[----:B------:R-:W-:-:S04]  /*0b40*/  UIADD3 UR4, UPT, UPT, UR4, 0x1, URZ ;  /* 0x0000000104047890 */ /* 0x000fc8000fffe0ff */
[----:B------:R-:W-:Y:S01]  /*0b50*/  UISETP.NE.AND UP0, UPT, UR4, URZ, UPT ;  /* 0x000000ff0400728c */ /* 0x000fe2000bf05270 */
[----:B------:R-:W-:Y:S02]  /*0b60*/  IADD3 R8, P0, PT, R8, 0x4, RZ ;  /* 0x0000000408087810 */ /* 0x000fe40007f1e0ff */
[----:B0-----:R-:W-:Y:S02]  /*0b70*/  IADD3 R2, P1, PT, R2, 0x4, RZ ;  /* 0x0000000402027810 */ /* 0x001fe40007f3e0ff */
[----:B------:R-:W-:Y:S02]  /*0b80*/  IADD3.X R11, PT, PT, RZ, R11, RZ, P0, !PT ;  /* 0x0000000bff0b7210 */ /* 0x000fe400007fe4ff */
[----:B------:R-:W-:Y:S01]  /*0b90*/  IADD3.X R3, PT, PT, RZ, R3, RZ, P1, !PT ;  /* 0x00000003ff037210 */ /* 0x000fe20000ffe4ff */
[----:B--2---:R-:W-:-:S04]  /*0ba0*/  FMUL R9, R0, R5 ;  /* 0x0000000500097220 */ /* 0x004fc80000400000 */
[----:B------:R-:W-:Y:S01]  /*0bb0*/  FFMA R16, R9, 9.8090892502737194965e-45, R16 ;  /* 0x0000000709107823 */ /* 0x000fe20000000010 */
[----:B------:R-:W-:Y:S06]  /*0bc0*/  BRA.U UP0, `(.L_x_6) ;  /* 0xfffffffd00cc7547 */ /* 0x000fec000b83ffff */
.L_x_3:
[----:B------:R1:W2:Y:S02]  /*0bd0*/  F2F.F64.F32 R8, R16 ;  /* 0x0000001000087310 */ /* 0x0002a40000201800 */
.L_x_0:
[----:B------:R-:W3:Y:S01]  /*0be0*/  S2R R0, SR_TID.X ;  /* 0x0000000000007919 */ /* 0x000ee20000002100 */
[----:B------:R-:W4:Y:S01]  /*0bf0*/  S2UR UR4, SR_CTAID.X ;  /* 0x00000000000479c3 */ /* 0x000f220000002500 */
[----:B------:R-:W4:Y:S02]  /*0c00*/  LDCU UR5, c[0x0][0x360] ;  /* 0x00006c00ff0577ac */ /* 0x000f240008000800 */
[----:B----4-:R-:W-:Y:S01]  /*0c10*/  UIMAD UR4, UR4, UR5, URZ ;  /* 0x00000005040472a4 */ /* 0x010fe2000f8e02ff */
[----:B---3--:R-:W-:-:S05]  /*0c20*/  IADD3 R0, PT, PT, -R0, RZ, RZ ;  /* 0x000000ff00007210 */ /* 0x008fca0007ffe1ff */
[----:B------:R-:W-:-:S13]  /*0c30*/  ISETP.NE.AND P0, PT, R0, UR4, PT ;  /* 0x0000000400007c0c */ /* 0x000fda000bf05270 */
[----:B0-----:R-:W-:Y:S05]  /*0c40*/  @P0 EXIT ;  /* 0x000000000000094d */ /* 0x001fea0003800000 */
[----:B------:R-:W-:Y:S01]  /*0c50*/  MOV R0, 0x0 ;  /* 0x0000000000007802 */ /* 0x000fe20000000f00 */
[----:B--2---:R0:W-:Y:S01]  /*0c60*/  STL.64 [R1], R8 ;  /* 0x0000000801007387 */ /* 0x0041e20000100a00 */
[----:B------:R-:W2:Y:S02]  /*0c70*/  LDCU.64 UR4, c[0x4][0x8] ;  /* 0x01000100ff0477ac */ /* 0x000ea40008000a00 */
[----:B------:R0:W3:Y:S01]  /*0c80*/  LDC.64 R2, c[0x4][R0] ;  /* 0x0100000000027b82 */ /* 0x0000e20000000a00 */
[----:B--2---:R-:W-:Y:S02]  /*0c90*/  MOV R4, UR4 ;  /* 0x0000000400047c02 */ /* 0x004fe40008000f00 */
[----:B0-----:R-:W-:-:S07]  /*0ca0*/  MOV R5, UR5 ;  /* 0x0000000500057c02 */ /* 0x001fce0008000f00 */
[----:B------:R-:W-:-:S07]  /*0cb0*/  LEPC R20, `(.L_x_7) ;  /* 0x000000001014794e */ /* 0x000fce0000000000 */
[----:B-1-3--:R-:W-:Y:S05]  /*0cc0*/  CALL.ABS.NOINC R2 ;  /* 0x0000000002007343 */ /* 0x00afea0003c00000 */
.L_x_7:
[----:B------:R-:W-:Y:S05]  /*0cd0*/  EXIT ;  /* 0x000000000000794d */ /* 0x000fea0003800000 */
.L_x_8:
[----:B------:R-:W-:-:S00]  /*0ce0*/  BRA `(.L_x_8) ;  /* 0xfffffffc00fc7947 */ /* 0x000fc0000383ffff */
[----:B------:R-:W-:-:S00]  /*0cf0*/  NOP ;  /* 0x0000000000007918 */ /* 0x000fc00000000000 */
        /* <DEDUP_REMOVED lines=8> */
.L_x_9:


//--------------------- .nv.global.init           --------------------------
	.section	.nv.global.init,"aw",@progbits
.nv.global.init:
	.type		$str,@object
	.size		$str,(.L_0 - $str)
$str:
        /*0000*/ 	.byte	0x64, 0x6f, 0x74, 0x3a, 0x20, 0x25, 0x66, 0x0a, 0x00
.L_0:


//--------------------- .nv.shared.reserved.0     --------------------------
	.section	.nv.shared.reserved.0,"aw",@nobits
	.weak		__nv_reservedSMEM_offset_0_alias
	.size		__nv_reservedSMEM_offset_0_alias, 0, 64
	.other		__nv_reservedSMEM_offset_0_alias,@"STO_CUDA_RESERVED_SHARED STV_DEFAULT"
__nv_reservedSMEM_offset_0_alias:
	.zero		0
	.zero		64


//--------------------- .nv.constant0._Z8dot_prodPfS_i --------------------------
	.section	.nv.constant0._Z8dot_prodPfS_i,"a",@progbits
	.sectionflags	@""
	.align	4
.nv.constant0._Z8dot_prodPfS_i:
	.zero		916


//--------------------- SYMBOLS --------------------------

	.type		.nv.reservedSmem.offset0,@object
	.size		.nv.reservedSmem.offset0,0x4
	.type		vprintf,@function
